//
// Generated by NVIDIA NVVM Compiler
//
// Compiler Build ID: CL-36424714
// Cuda compilation tools, release 13.0, V13.0.88
// Based on NVVM 20.0.0
//

.version 9.0
.target sm_100
.address_size 64

	// .globl	_Z11fill_kernelPfif

.visible .entry _Z11fill_kernelPfif(
	.param .u64 .ptr .align 1 _Z11fill_kernelPfif_param_0,
	.param .u32 _Z11fill_kernelPfif_param_1,
	.param .f32 _Z11fill_kernelPfif_param_2
)
{
	.reg .pred 	%p<2>;
	.reg .b32 	%r<6>;
	.reg .b32 	%f<2>;
	.reg .b64 	%rd<5>;

	ld.param.u64 	%rd1, [_Z11fill_kernelPfif_param_0];
	ld.param.u32 	%r2, [_Z11fill_kernelPfif_param_1];
	ld.param.f32 	%f1, [_Z11fill_kernelPfif_param_2];
	mov.u32 	%r3, %ctaid.x;
	mov.u32 	%r4, %ntid.x;
	mov.u32 	%r5, %tid.x;
	mad.lo.s32 	%r1, %r3, %r4, %r5;
	setp.ge.s32 	%p1, %r1, %r2;
	@%p1 bra 	$L__BB0_2;
	cvta.to.global.u64 	%rd2, %rd1;
	mul.wide.s32 	%rd3, %r1, 4;
	add.s64 	%rd4, %rd2, %rd3;
	st.global.f32 	[%rd4], %f1;
$L__BB0_2:
	ret;

}


// ===== COMPILED SASS (sm_100) =====

	.target	sm_100

	.elftype	@"ET_EXEC"


//--------------------- .note.nv.tkinfo           --------------------------
	.section	.note.nv.tkinfo,"",@"SHT_NOTE"
	.sectionflags	@"SHF_NOTE_NV_TKINFO"
	.tkinfo
        /*0018*/ 	.word	0x00000002
        /*0030*/ 	.string	""
        /*0030*/ 	.string	"ptxas"
        /*0030*/ 	.string	"Cuda compilation tools, release 13.0, V13.0.88"
        /*0030*/ 	.string	"Build cuda_13.0.r13.0/compiler.36424714_0"
        /*0030*/ 	.string	"-arch sm_100 -m 64 "



//--------------------- .note.nv.cuinfo           --------------------------
	.section	.note.nv.cuinfo,"",@"SHT_NOTE"
	.sectionflags	@"SHF_NOTE_NV_CUINFO"
        /*0018*/ 	.short	0x0002
        /*001a*/ 	.short	0x0064
        /*001c*/ 	.short	0x0082
	.zero		2


//--------------------- .nv.info                  --------------------------
	.section	.nv.info,"",@"SHT_CUDA_INFO"
	.align	4


	//----- nvinfo : EIATTR_REGCOUNT
	.align		4
        /*0000*/ 	.byte	0x04, 0x2f
        /*0002*/ 	.short	(.L_1 - .L_0)
	.align		4
.L_0:
        /*0004*/ 	.word	index@(_Z11fill_kernelPfif)
        /*0008*/ 	.word	0x0000000a


	//----- nvinfo : EIATTR_FRAME_SIZE
	.align		4
.L_1:
        /*000c*/ 	.byte	0x04, 0x11
        /*000e*/ 	.short	(.L_3 - .L_2)
	.align		4
.L_2:
        /*0010*/ 	.word	index@(_Z11fill_kernelPfif)
        /*0014*/ 	.word	0x00000000


	//----- nvinfo : EIATTR_MIN_STACK_SIZE
	.align		4
.L_3:
        /*0018*/ 	.byte	0x04, 0x12
        /*001a*/ 	.short	(.L_5 - .L_4)
	.align		4
.L_4:
        /*001c*/ 	.word	index@(_Z11fill_kernelPfif)
        /*0020*/ 	.word	0x00000000
.L_5:


//--------------------- .nv.compat                --------------------------
	.section	.nv.compat,"",@"SHT_CUDA_COMPAT_INFO"
	.align	4
        /*0000*/ 	.byte	0x02, 0x09, 0x00, 0x00, 0x02, 0x02, 0x01, 0x00, 0x02, 0x05, 0x05, 0x00, 0x03, 0x07, 0x01, 0x01
        /*0010*/ 	.byte	0x02, 0x03, 0x00, 0x00, 0x02, 0x06, 0x01, 0x00, 0x04, 0x0b, 0x08, 0x00, 0x09, 0x00, 0x00, 0x00
        /*0020*/ 	.byte	0x00, 0x00, 0x00, 0x00


//--------------------- .nv.info._Z11fill_kernelPfif --------------------------
	.section	.nv.info._Z11fill_kernelPfif,"",@"SHT_CUDA_INFO"
	.sectionflags	@""
	.align	4


	//----- nvinfo : EIATTR_CUDA_API_VERSION
	.align		4
        /*0000*/ 	.byte	0x04, 0x37
        /*0002*/ 	.short	(.L_7 - .L_6)
.L_6:
        /*0004*/ 	.word	0x00000082


	//----- nvinfo : EIATTR_KPARAM_INFO
	.align		4
.L_7:
        /*0008*/ 	.byte	0x04, 0x17
        /*000a*/ 	.short	(.L_9 - .L_8)
.L_8:
        /*000c*/ 	.word	0x00000000
        /*0010*/ 	.short	0x0002
        /*0012*/ 	.short	0x000c
        /*0014*/ 	.byte	0x00, 0xf0, 0x11, 0x00


	//----- nvinfo : EIATTR_KPARAM_INFO
	.align		4
.L_9:
        /*0018*/ 	.byte	0x04, 0x17
        /*001a*/ 	.short	(.L_11 - .L_10)
.L_10:
        /*001c*/ 	.word	0x00000000
        /*0020*/ 	.short	0x0001
        /*0022*/ 	.short	0x0008
        /*0024*/ 	.byte	0x00, 0xf0, 0x11, 0x00


	//----- nvinfo : EIATTR_KPARAM_INFO
	.align		4
.L_11:
        /*0028*/ 	.byte	0x04, 0x17
        /*002a*/ 	.short	(.L_13 - .L_12)
.L_12:
        /*002c*/ 	.word	0x00000000
        /*0030*/ 	.short	0x0000
        /*0032*/ 	.short	0x0000
        /*0034*/ 	.byte	0x00, 0xf5, 0x21, 0x00


	//----- nvinfo : EIATTR_SPARSE_MMA_MASK
	.align		4
.L_13:
        /*0038*/ 	.byte	0x03, 0x50
        /*003a*/ 	.short	0x0000


	//----- nvinfo : EIATTR_MAXREG_COUNT
	.align		4
        /*003c*/ 	.byte	0x03, 0x1b
        /*003e*/ 	.short	0x00ff


	//----- nvinfo : EIATTR_MERCURY_ISA_VERSION
	.align		4
        /*0040*/ 	.byte	0x03, 0x5f
        /*0042*/ 	.short	0x0101


	//----- nvinfo : EIATTR_VRC_CTA_INIT_COUNT
	.align		4
        /*0044*/ 	.byte	0x02, 0x4a
	.zero		1
	.zero		1


	//----- nvinfo : EIATTR_EXIT_INSTR_OFFSETS
	.align		4
        /*0048*/ 	.byte	0x04, 0x1c
        /*004a*/ 	.short	(.L_15 - .L_14)


	//   ....[0]....
.L_14:
        /*004c*/ 	.word	0x00000070


	//   ....[1]....
        /*0050*/ 	.word	0x000000d0


	//----- nvinfo : EIATTR_CBANK_PARAM_SIZE
	.align		4
.L_15:
        /*0054*/ 	.byte	0x03, 0x19
        /*0056*/ 	.short	0x0010


	//----- nvinfo : EIATTR_PARAM_CBANK
	.align		4
        /*0058*/ 	.byte	0x04, 0x0a
        /*005a*/ 	.short	(.L_17 - .L_16)
	.align		4
.L_16:
        /*005c*/ 	.word	index@(.nv.constant0._Z11fill_kernelPfif)
        /*0060*/ 	.short	0x0380
        /*0062*/ 	.short	0x0010


	//----- nvinfo : EIATTR_SW_WAR
	.align		4
.L_17:
        /*0064*/ 	.byte	0x04, 0x36
        /*0066*/ 	.short	(.L_19 - .L_18)
.L_18:
        /*0068*/ 	.word	0x00000008
.L_19:


//--------------------- .nv.callgraph             --------------------------
	.section	.nv.callgraph,"",@"SHT_CUDA_CALLGRAPH"
	.align	4
	.sectionentsize	8
	.align		4
        /*0000*/ 	.word	0x00000000
	.align		4
        /*0004*/ 	.word	0xffffffff
	.align		4
        /*0008*/ 	.word	0x00000000
	.align		4
        /*000c*/ 	.word	0xfffffffe
	.align		4
        /*0010*/ 	.word	0x00000000
	.align		4
        /*0014*/ 	.word	0xfffffffd
	.align		4
        /*0018*/ 	.word	0x00000000
	.align		4
        /*001c*/ 	.word	0xfffffffc


//--------------------- .text._Z11fill_kernelPfif --------------------------
	.section	.text._Z11fill_kernelPfif,"ax",@progbits
	.align	128
        .global         _Z11fill_kernelPfif
        .type           _Z11fill_kernelPfif,@function
        .size           _Z11fill_kernelPfif,(.L_x_1 - _Z11fill_kernelPfif)
        .other          _Z11fill_kernelPfif,@"STO_CUDA_ENTRY STV_DEFAULT"
_Z11fill_kernelPfif:
.text._Z11fill_kernelPfif:
[----:B------:R-:W-:Y:S01]  /*0000*/  LDC R1, c[0x0][0x37c] ;  /* 0x0000df00ff017b82 */ /* 0x000fe20000000800 */
[----:B------:R-:W0:Y:S07]  /*0010*/  S2R R0, SR_TID.X ;  /* 0x0000000000007919 */ /* 0x000e2e0000002100 */
[----:B------:R-:W0:Y:S01]  /*0020*/  S2UR UR4, SR_CTAID.X ;  /* 0x00000000000479c3 */ /* 0x000e220000002500 */
[----:B------:R-:W1:Y:S07]  /*0030*/  LDCU UR5, c[0x0][0x388] ;  /* 0x00007100ff0577ac */ /* 0x000e6e0008000800 */
[----:B------:R-:W0:Y:S02]  /*0040*/  LDC R5, c[0x0][0x360] ;  /* 0x0000d800ff057b82 */ /* 0x000e240000000800 */
[----:B0-----:R-:W-:-:S05]  /*0050*/  IMAD R5, R5, UR4, R0 ;  /* 0x0000000405057c24 */ /* 0x001fca000f8e0200 */
[----:B-1----:R-:W-:-:S13]  /*0060*/  ISETP.GE.AND P0, PT, R5, UR5, PT ;  /* 0x0000000505007c0c */ /* 0x002fda000bf06270 */
[----:B------:R-:W-:Y:S05]  /*0070*/  @P0 EXIT ;  /* 0x000000000000094d */ /* 0x000fea0003800000 */
[----:B------:R-:W0:Y:S01]  /*0080*/  LDC.64 R2, c[0x0][0x380] ;  /* 0x0000e000ff027b82 */ /* 0x000e220000000a00 */
[----:B------:R-:W1:Y:S07]  /*0090*/  LDCU.64 UR4, c[0x0][0x358] ;  /* 0x00006b00ff0477ac */ /* 0x000e6e0008000a00 */
[----:B------:R-:W1:Y:S01]  /*00a0*/  LDC R7, c[0x0][0x38c] ;  /* 0x0000e300ff077b82 */ /* 0x000e620000000800 */
[----:B0-----:R-:W-:-:S05]  /*00b0*/  IMAD.WIDE R2, R5, 0x4, R2 ;  /* 0x0000000405027825 */ /* 0x001fca00078e0202 */
[----:B-1----:R-:W-:Y:S01]  /*00c0*/  STG.E desc[UR4][R2.64], R7 ;  /* 0x0000000702007986 */ /* 0x002fe2000c101904 */
[----:B------:R-:W-:Y:S05]  /*00d0*/  EXIT ;  /* 0x000000000000794d */ /* 0x000fea0003800000 */
.L_x_0:
[----:B------:R-:W-:-:S00]  /*00e0*/  BRA `(.L_x_0) ;  /* 0xfffffffc00fc7947 */ /* 0x000fc0000383ffff */
[----:B------:R-:W-:-:S00]  /*00f0*/  NOP ;  /* 0x0000000000007918 */ /* 0x000fc00000000000 */
        /* <DEDUP_REMOVED lines=8> */
.L_x_1:


//--------------------- .nv.shared.reserved.0     --------------------------
	.section	.nv.shared.reserved.0,"aw",@nobits
	.weak		__nv_reservedSMEM_offset_0_alias
	.size		__nv_reservedSMEM_offset_0_alias, 0, 64
	.other		__nv_reservedSMEM_offset_0_alias,@"STO_CUDA_RESERVED_SHARED STV_DEFAULT"
__nv_reservedSMEM_offset_0_alias:
	.zero		0
	.zero		64


//--------------------- .nv.constant0._Z11fill_kernelPfif --------------------------
	.section	.nv.constant0._Z11fill_kernelPfif,"a",@progbits
	.sectionflags	@""
	.align	4
.nv.constant0._Z11fill_kernelPfif:
	.zero		912


//--------------------- SYMBOLS --------------------------

	.type		.nv.reservedSmem.offset0,@object
	.size		.nv.reservedSmem.offset0,0x4
